	.headerflags	@"EF_CUDA_TEXMODE_UNIFIED EF_CUDA_64BIT_ADDRESS EF_CUDA_ACCELERATORS EF_CUDA_SM90 EF_CUDA_VIRTUAL_SM(EF_CUDA_SM90)"
	.elftype	@"ET_EXEC"


//--------------------- .nv.info                  --------------------------
	.section	.nv.info,"",@"SHT_CUDA_INFO"
	.align	4


	//----- nvinfo : EIATTR_REGCOUNT
	.align		4
        /*0000*/ 	.byte	0x04, 0x2f
        /*0002*/ 	.short	(.L_3 - .L_2)
	.align		4
.L_2:
        /*0004*/ 	.word	index@(triton_poi_fused__native_batch_norm_legit_no_training_cat_relu_1)
        /*0008*/ 	.word	0x0000001a


	//----- nvinfo : EIATTR_MIN_STACK_SIZE
	.align		4
.L_3:
        /*000c*/ 	.byte	0x04, 0x12
        /*000e*/ 	.short	(.L_5 - .L_4)
	.align		4
.L_4:
        /*0010*/ 	.word	index@(triton_poi_fused__native_batch_norm_legit_no_training_cat_relu_1)
        /*0014*/ 	.word	0x00000000


	//----- nvinfo : EIATTR_FRAME_SIZE
	.align		4
.L_5:
        /*0018*/ 	.byte	0x04, 0x11
        /*001a*/ 	.short	(.L_7 - .L_6)
	.align		4
.L_6:
        /*001c*/ 	.word	index@(triton_poi_fused__native_batch_norm_legit_no_training_cat_relu_1)
        /*0020*/ 	.word	0x00000000


	//----- nvinfo : EIATTR_MIN_STACK_SIZE
	.align		4
.L_7:
        /*0024*/ 	.byte	0x04, 0x12
        /*0026*/ 	.short	(.L_9 - .L_8)
	.align		4
.L_8:
        /*0028*/ 	.word	index@(triton_poi_fused__native_batch_norm_legit_no_training_cat_relu_1)
        /*002c*/ 	.word	0x00000000
.L_9:


//--------------------- .nv.info.triton_poi_fused__native_batch_norm_legit_no_training_cat_relu_1 --------------------------
	.section	.nv.info.triton_poi_fused__native_batch_norm_legit_no_training_cat_relu_1,"",@"SHT_CUDA_INFO"
	.sectionflags	@""
	.align	4


	//----- nvinfo : EIATTR_CUDA_API_VERSION
	.align		4
        /*0000*/ 	.byte	0x04, 0x37
        /*0002*/ 	.short	(.L_11 - .L_10)
.L_10:
        /*0004*/ 	.word	0x0000007c


	//----- nvinfo : EIATTR_KPARAM_INFO
	.align		4
.L_11:
        /*0008*/ 	.byte	0x04, 0x17
        /*000a*/ 	.short	(.L_13 - .L_12)
.L_12:
        /*000c*/ 	.word	0x00000000
        /*0010*/ 	.short	0x0009
        /*0012*/ 	.short	0x0048
        /*0014*/ 	.byte	0x00, 0xf0, 0x11, 0x00


	//----- nvinfo : EIATTR_KPARAM_INFO
	.align		4
.L_13:
        /*0018*/ 	.byte	0x04, 0x17
        /*001a*/ 	.short	(.L_15 - .L_14)
.L_14:
        /*001c*/ 	.word	0x00000000
        /*0020*/ 	.short	0x0008
        /*0022*/ 	.short	0x0040
        /*0024*/ 	.byte	0x00, 0xf4, 0x21, 0x00


	//----- nvinfo : EIATTR_KPARAM_INFO
	.align		4
.L_15:
        /*0028*/ 	.byte	0x04, 0x17
        /*002a*/ 	.short	(.L_17 - .L_16)
.L_16:
        /*002c*/ 	.word	0x00000000
        /*0030*/ 	.short	0x0007
        /*0032*/ 	.short	0x0038
        /*0034*/ 	.byte	0x00, 0xf4, 0x21, 0x00


	//----- nvinfo : EIATTR_KPARAM_INFO
	.align		4
.L_17:
        /*0038*/ 	.byte	0x04, 0x17
        /*003a*/ 	.short	(.L_19 - .L_18)
.L_18:
        /*003c*/ 	.word	0x00000000
        /*0040*/ 	.short	0x0006
        /*0042*/ 	.short	0x0030
        /*0044*/ 	.byte	0x00, 0xf4, 0x21, 0x00


	//----- nvinfo : EIATTR_KPARAM_INFO
	.align		4
.L_19:
        /*0048*/ 	.byte	0x04, 0x17
        /*004a*/ 	.short	(.L_21 - .L_20)
.L_20:
        /*004c*/ 	.word	0x00000000
        /*0050*/ 	.short	0x0005
        /*0052*/ 	.short	0x0028
        /*0054*/ 	.byte	0x00, 0xf4, 0x21, 0x00


	//----- nvinfo : EIATTR_KPARAM_INFO
	.align		4
.L_21:
        /*0058*/ 	.byte	0x04, 0x17
        /*005a*/ 	.short	(.L_23 - .L_22)
.L_22:
        /*005c*/ 	.word	0x00000000
        /*0060*/ 	.short	0x0004
        /*0062*/ 	.short	0x0020
        /*0064*/ 	.byte	0x00, 0xf4, 0x21, 0x00


	//----- nvinfo : EIATTR_KPARAM_INFO
	.align		4
.L_23:
        /*0068*/ 	.byte	0x04, 0x17
        /*006a*/ 	.short	(.L_25 - .L_24)
.L_24:
        /*006c*/ 	.word	0x00000000
        /*0070*/ 	.short	0x0003
        /*0072*/ 	.short	0x0018
        /*0074*/ 	.byte	0x00, 0xf4, 0x21, 0x00


	//----- nvinfo : EIATTR_KPARAM_INFO
	.align		4
.L_25:
        /*0078*/ 	.byte	0x04, 0x17
        /*007a*/ 	.short	(.L_27 - .L_26)
.L_26:
        /*007c*/ 	.word	0x00000000
        /*0080*/ 	.short	0x0002
        /*0082*/ 	.short	0x0010
        /*0084*/ 	.byte	0x00, 0xf4, 0x21, 0x00


	//----- nvinfo : EIATTR_KPARAM_INFO
	.align		4
.L_27:
        /*0088*/ 	.byte	0x04, 0x17
        /*008a*/ 	.short	(.L_29 - .L_28)
.L_28:
        /*008c*/ 	.word	0x00000000
        /*0090*/ 	.short	0x0001
        /*0092*/ 	.short	0x0008
        /*0094*/ 	.byte	0x00, 0xf4, 0x21, 0x00


	//----- nvinfo : EIATTR_KPARAM_INFO
	.align		4
.L_29:
        /*0098*/ 	.byte	0x04, 0x17
        /*009a*/ 	.short	(.L_31 - .L_30)
.L_30:
        /*009c*/ 	.word	0x00000000
        /*00a0*/ 	.short	0x0000
        /*00a2*/ 	.short	0x0000
        /*00a4*/ 	.byte	0x00, 0xf4, 0x21, 0x00


	//----- nvinfo : EIATTR_SPARSE_MMA_MASK
	.align		4
.L_31:
        /*00a8*/ 	.byte	0x03, 0x50
        /*00aa*/ 	.short	0x0000


	//----- nvinfo : EIATTR_MAXREG_COUNT
	.align		4
        /*00ac*/ 	.byte	0x03, 0x1b
        /*00ae*/ 	.short	0x00ff


	//----- nvinfo : EIATTR_EXIT_INSTR_OFFSETS
	.align		4
        /*00b0*/ 	.byte	0x04, 0x1c
        /*00b2*/ 	.short	(.L_33 - .L_32)


	//   ....[0]....
.L_32:
        /*00b4*/ 	.word	0x00000570


	//----- nvinfo : EIATTR_REQNTID
	.align		4
.L_33:
        /*00b8*/ 	.byte	0x04, 0x10
        /*00ba*/ 	.short	(.L_35 - .L_34)
.L_34:
        /*00bc*/ 	.word	0x00000100
        /*00c0*/ 	.word	0x00000001
        /*00c4*/ 	.word	0x00000001


	//----- nvinfo : EIATTR_CBANK_PARAM_SIZE
	.align		4
.L_35:
        /*00c8*/ 	.byte	0x03, 0x19
        /*00ca*/ 	.short	0x004c


	//----- nvinfo : EIATTR_PARAM_CBANK
	.align		4
        /*00cc*/ 	.byte	0x04, 0x0a
        /*00ce*/ 	.short	(.L_37 - .L_36)
	.align		4
.L_36:
        /*00d0*/ 	.word	index@(.nv.constant0.triton_poi_fused__native_batch_norm_legit_no_training_cat_relu_1)
        /*00d4*/ 	.short	0x0210
        /*00d6*/ 	.short	0x004c


	//----- nvinfo : EIATTR_SW_WAR
	.align		4
.L_37:
        /*00d8*/ 	.byte	0x04, 0x36
        /*00da*/ 	.short	(.L_39 - .L_38)
.L_38:
        /*00dc*/ 	.word	0x00000008
.L_39:


//--------------------- .nv.callgraph             --------------------------
	.section	.nv.callgraph,"",@"SHT_CUDA_CALLGRAPH"
	.align	4
	.sectionentsize	8
	.align		4
        /*0000*/ 	.word	0x00000000
	.align		4
        /*0004*/ 	.word	0xffffffff
	.align		4
        /*0008*/ 	.word	0x00000000
	.align		4
        /*000c*/ 	.word	0xfffffffe
	.align		4
        /*0010*/ 	.word	0x00000000
	.align		4
        /*0014*/ 	.word	0xfffffffd
	.align		4
        /*0018*/ 	.word	0x00000000
	.align		4
        /*001c*/ 	.word	0xfffffffc


//--------------------- .nv.constant4             --------------------------
	.section	.nv.constant4,"a",@progbits
	.align	8
	.align		8
.nv.constant4:
        /*0000*/ 	.dword	_$_str
	.align		8
        /*0008*/ 	.dword	_$_str_$_2


//--------------------- .text.triton_poi_fused__native_batch_norm_legit_no_training_cat_relu_1 --------------------------
	.section	.text.triton_poi_fused__native_batch_norm_legit_no_training_cat_relu_1,"ax",@progbits
	.align	128
        .global         triton_poi_fused__native_batch_norm_legit_no_training_cat_relu_1
        .type           triton_poi_fused__native_batch_norm_legit_no_training_cat_relu_1,@function
        .size           triton_poi_fused__native_batch_norm_legit_no_training_cat_relu_1,(.L_x_1 - triton_poi_fused__native_batch_norm_legit_no_training_cat_relu_1)
        .other          triton_poi_fused__native_batch_norm_legit_no_training_cat_relu_1,@"STO_CUDA_ENTRY STV_DEFAULT"
triton_poi_fused__native_batch_norm_legit_no_training_cat_relu_1:
.text.triton_poi_fused__native_batch_norm_legit_no_training_cat_relu_1:
[----:B------:R-:W-:Y:S01]  /*0000*/  LDC R1, c[0x0][0x28] ;  /* 0x00000a00ff017b82 */ /* 0x000fe20000000800 */
[----:B------:R-:W1:Y:S07]  /*0010*/  S2R R0, SR_TID.X ;  /* 0x0000000000007919 */ /* 0x000e6e0000002100 */
[----:B------:R-:W2:Y:S01]  /*0020*/  LDC.64 R6, c[0x0][0x230] ;  /* 0x00008c00ff067b82 */ /* 0x000ea20000000a00 */
[----:B------:R-:W-:Y:S01]  /*0030*/  ULDC.64 UR4, c[0x0][0x208] ;  /* 0x0000820000047ab9 */ /* 0x000fe20000000a00 */
[----:B------:R-:W3:Y:S06]  /*0040*/  S2R R3, SR_CTAID.X ;  /* 0x0000000000037919 */ /* 0x000eec0000002500 */
[----:B------:R-:W4:Y:S08]  /*0050*/  LDC.64 R16, c[0x0][0x220] ;  /* 0x00008800ff107b82 */ /* 0x000f300000000a00 */
[----:B------:R-:W5:Y:S01]  /*0060*/  LDC.64 R14, c[0x0][0x228] ;  /* 0x00008a00ff0e7b82 */ /* 0x000f620000000a00 */
[----:B-1----:R-:W-:-:S04]  /*0070*/  SHF.L.U32 R0, R0, 0x1, RZ ;  /* 0x0000000100007819 */ /* 0x002fc800000006ff */
[----:B------:R-:W-:-:S04]  /*0080*/  LOP3.LUT R0, R0, 0x1fe, RZ, 0xc0, !PT ;  /* 0x000001fe00007812 */ /* 0x000fc800078ec0ff */
[----:B---3--:R-:W-:-:S04]  /*0090*/  LEA R0, R3, R0, 0x9 ;  /* 0x0000000003007211 */ /* 0x008fc800078e48ff */
[----:B------:R-:W-:-:S04]  /*00a0*/  SHF.R.S32.HI R3, RZ, 0x1f, R0 ;  /* 0x0000001fff037819 */ /* 0x000fc80000011400 */
[----:B------:R-:W-:-:S04]  /*00b0*/  LEA.HI R3, R3, R0, RZ, 0xc ;  /* 0x0000000003037211 */ /* 0x000fc800078f60ff */
[----:B------:R-:W-:-:S05]  /*00c0*/  SHF.R.S32.HI R11, RZ, 0xc, R3 ;  /* 0x0000000cff0b7819 */ /* 0x000fca0000011403 */
[----:B------:R-:W-:-:S05]  /*00d0*/  IMAD.HI R2, R11, 0x4ec4ec4f, RZ ;  /* 0x4ec4ec4f0b027827 */ /* 0x000fca00078e02ff */
[----:B------:R-:W-:-:S04]  /*00e0*/  SHF.R.U32.HI R5, RZ, 0x1f, R2 ;  /* 0x0000001fff057819 */ /* 0x000fc80000011602 */
[----:B------:R-:W-:Y:S02]  /*00f0*/  LEA.HI.SX32 R2, R2, R5, 0x1c ;  /* 0x0000000502027211 */ /* 0x000fe400078fe2ff */
[----:B------:R-:W-:Y:S01]  /*0100*/  LOP3.LUT R9, R3, 0xfffff000, RZ, 0xc0, !PT ;  /* 0xfffff00003097812 */ /* 0x000fe200078ec0ff */
[----:B------:R-:W1:Y:S02]  /*0110*/  LDC.64 R4, c[0x0][0x218] ;  /* 0x00008600ff047b82 */ /* 0x000e640000000a00 */
[----:B------:R-:W-:-:S04]  /*0120*/  IMAD R11, R2, -0x34, R11 ;  /* 0xffffffcc020b7824 */ /* 0x000fc800078e020b */
[----:B--2---:R-:W-:-:S06]  /*0130*/  IMAD.WIDE R6, R11, 0x4, R6 ;  /* 0x000000040b067825 */ /* 0x004fcc00078e0206 */
[----:B------:R2:W3:Y:S01]  /*0140*/  LDG.E.EL R7, desc[UR4][R6.64] ;  /* 0x0000000406077981 */ /* 0x0004e2000c2e1900 */
[C---:B------:R-:W-:Y:S01]  /*0150*/  IMAD.HI R2, R0.reuse, 0x4ec4ec4f, RZ ;  /* 0x4ec4ec4f00027827 */ /* 0x040fe200078e02ff */
[C---:B------:R-:W-:Y:S01]  /*0160*/  ISETP.GT.AND P0, PT, R11.reuse, 0x2f, PT ;  /* 0x0000002f0b00780c */ /* 0x040fe20003f04270 */
[----:B------:R-:W-:Y:S01]  /*0170*/  HFMA2.MMA R10, -RZ, RZ, 0, 0 ;  /* 0x00000000ff0a7435 */ /* 0x000fe200000001ff */
[----:B------:R-:W-:Y:S01]  /*0180*/  ISETP.GE.AND P2, PT, R11, 0x30, PT ;  /* 0x000000300b00780c */ /* 0x000fe20003f46270 */
[----:B------:R-:W-:Y:S01]  /*0190*/  IMAD.IADD R9, R0, 0x1, -R9 ;  /* 0x0000000100097824 */ /* 0x000fe200078e0a09 */
[----:B------:R-:W-:-:S04]  /*01a0*/  SHF.R.U32.HI R13, RZ, 0x1f, R2 ;  /* 0x0000001fff0d7819 */ /* 0x000fc80000011602 */
[----:B------:R-:W-:Y:S02]  /*01b0*/  LEA.HI.SX32 R13, R2, R13, 0x10 ;  /* 0x0000000d020d7211 */ /* 0x000fe400078f82ff */
[----:B------:R-:W5:Y:S02]  /*01c0*/  LDC.64 R2, c[0x0][0x210] ;  /* 0x00008400ff027b82 */ /* 0x000f640000000a00 */
[C---:B------:R-:W-:Y:S01]  /*01d0*/  LEA R8, R13.reuse, R9, 0xe ;  /* 0x000000090d087211 */ /* 0x040fe200078e70ff */
[----:B--2---:R-:W-:-:S04]  /*01e0*/  IMAD R6, R13, -0x34000, R0 ;  /* 0xfffcc0000d067824 */ /* 0x004fc800078e0200 */
[----:B------:R-:W-:Y:S02]  /*01f0*/  IMAD R8, R11, 0x1000, R8 ;  /* 0x000010000b087824 */ /* 0x000fe400078e0208 */
[----:B------:R-:W-:Y:S02]  /*0200*/  IMAD R19, R13, 0x30000, R6 ;  /* 0x000300000d137824 */ /* 0x000fe400078e0206 */
[----:B------:R-:W2:Y:S01]  /*0210*/  LDC.64 R12, c[0x0][0x238] ;  /* 0x00008e00ff0c7b82 */ /* 0x000ea20000000a00 */
[----:B------:R-:W-:Y:S01]  /*0220*/  IADD3 R21, R8, -0x30000, RZ ;  /* 0xfffd000008157810 */ /* 0x000fe20007ffe0ff */
[----:B------:R-:W-:Y:S02]  /*0230*/  IMAD.MOV.U32 R6, RZ, RZ, RZ ;  /* 0x000000ffff067224 */ /* 0x000fe400078e00ff */
[----:B----4-:R-:W-:-:S04]  /*0240*/  IMAD.WIDE R22, R11, 0x4, R16 ;  /* 0x000000040b167825 */ /* 0x010fc800078e0210 */
[----:B------:R-:W4:Y:S01]  /*0250*/  LDC.64 R8, c[0x0][0x240] ;  /* 0x00009000ff087b82 */ /* 0x000f220000000a00 */
[----:B-1----:R-:W-:Y:S01]  /*0260*/  IMAD.WIDE R20, R21, 0x4, R4 ;  /* 0x0000000415147825 */ /* 0x002fe200078e0204 */
[----:B------:R-:W-:Y:S01]  /*0270*/  CS2R R4, SRZ ;  /* 0x0000000000047805 */ /* 0x000fe2000001ff00 */
[----:B------:R-:W3:Y:S02]  /*0280*/  @P0 LDG.E.EL R6, desc[UR4][R22.64+-0xc0] ;  /* 0xffff400416060981 */ /* 0x000ee4000c2e1900 */
[----:B0----5:R-:W-:Y:S01]  /*0290*/  IMAD.WIDE R18, R19, 0x4, R2 ;  /* 0x0000000413127825 */ /* 0x021fe200078e0202 */
[----:B------:R-:W-:Y:S01]  /*02a0*/  CS2R R2, SRZ ;  /* 0x0000000000027805 */ /* 0x000fe2000001ff00 */
[----:B------:R-:W5:Y:S04]  /*02b0*/  @P0 LDG.E.EL R10, desc[UR4][R22.64+-0xc0] ;  /* 0xffff4004160a0981 */ /* 0x000f68000c2e1900 */
[----:B------:R-:W5:Y:S01]  /*02c0*/  @P0 LDG.E.64 R4, desc[UR4][R20.64] ;  /* 0x0000000414040981 */ /* 0x000f62000c1e1b00 */
[----:B------:R-:W-:-:S03]  /*02d0*/  IMAD.WIDE R14, R11, 0x4, R14 ;  /* 0x000000040b0e7825 */ /* 0x000fc600078e020e */
[----:B------:R-:W5:Y:S04]  /*02e0*/  @!P2 LDG.E.64 R2, desc[UR4][R18.64] ;  /* 0x000000041202a981 */ /* 0x000f68000c1e1b00 */
[----:B------:R-:W5:Y:S01]  /*02f0*/  LDG.E.EL R14, desc[UR4][R14.64] ;  /* 0x000000040e0e7981 */ /* 0x000f62000c2e1900 */
[----:B--2---:R-:W-:-:S04]  /*0300*/  IMAD.WIDE R16, R11, 0x4, R12 ;  /* 0x000000040b107825 */ /* 0x004fc800078e020c */
[----:B----4-:R-:W-:Y:S02]  /*0310*/  IMAD.WIDE R8, R11, 0x4, R8 ;  /* 0x000000040b087825 */ /* 0x010fe400078e0208 */
[----:B------:R0:W2:Y:S04]  /*0320*/  LDG.E.EL R11, desc[UR4][R16.64] ;  /* 0x00000004100b7981 */ /* 0x0000a8000c2e1900 */
[----:B------:R1:W2:Y:S01]  /*0330*/  LDG.E.EL R12, desc[UR4][R8.64] ;  /* 0x00000004080c7981 */ /* 0x0002a2000c2e1900 */
[----:B0-----:R-:W-:Y:S01]  /*0340*/  IMAD.MOV.U32 R16, RZ, RZ, 0x3e800000 ;  /* 0x3e800000ff107424 */ /* 0x001fe200078e00ff */
[----:B-1----:R-:W0:Y:S02]  /*0350*/  LDC.64 R8, c[0x0][0x248] ;  /* 0x00009200ff087b82 */ /* 0x002e240000000a00 */
[----:B0-----:R-:W-:-:S04]  /*0360*/  IMAD.WIDE R8, R0, 0x4, R8 ;  /* 0x0000000400087825 */ /* 0x001fc800078e0208 */
[----:B---3--:R-:W-:-:S04]  /*0370*/  FADD R7, R7, 9.9999997473787516356e-06 ;  /* 0x3727c5ac07077421 */ /* 0x008fc80000000000 */
[----:B------:R-:W0:Y:S02]  /*0380*/  MUFU.SQRT R13, R7 ;  /* 0x00000007000d7308 */ /* 0x000e240000002000 */
[C---:B0-----:R-:W-:Y:S02]  /*0390*/  FSETP.GT.AND P1, PT, R13.reuse, 8.50705917302346158658e+37, PT ;  /* 0x7e8000000d00780b */ /* 0x041fe40003f24000 */
[----:B------:R-:W-:-:S11]  /*03a0*/  FSETP.GEU.AND P3, PT, R13, 1.175494350822287508e-38, PT ;  /* 0x008000000d00780b */ /* 0x000fd60003f6e000 */
[----:B------:R-:W-:-:S04]  /*03b0*/  @P1 FMUL R13, R13, 0.25 ;  /* 0x3e8000000d0d1820 */ /* 0x000fc80000400000 */
[----:B------:R-:W-:-:S06]  /*03c0*/  @!P3 FMUL R13, R13, 16777216 ;  /* 0x4b8000000d0db820 */ /* 0x000fcc0000400000 */
[----:B------:R-:W0:Y:S01]  /*03d0*/  MUFU.RCP R13, R13 ;  /* 0x0000000d000d7308 */ /* 0x000e220000001000 */
[----:B-----5:R-:W-:Y:S02]  /*03e0*/  SEL R15, R4, RZ, P0 ;  /* 0x000000ff040f7207 */ /* 0x020fe40000000000 */
[----:B------:R-:W-:Y:S02]  /*03f0*/  FSEL R16, R16, 1, P1 ;  /* 0x3f80000010107808 */ /* 0x000fe40000800000 */
[----:B------:R-:W-:Y:S02]  /*0400*/  SEL R6, R6, RZ, P0 ;  /* 0x000000ff06067207 */ /* 0x000fe40000000000 */
[----:B------:R-:W-:Y:S02]  /*0410*/  SEL R19, R5, RZ, P0 ;  /* 0x000000ff05137207 */ /* 0x000fe40000000000 */
[----:B------:R-:W-:Y:S01]  /*0420*/  SEL R10, R10, RZ, P0 ;  /* 0x000000ff0a0a7207 */ /* 0x000fe20000000000 */
[----:B------:R-:W1:Y:S01]  /*0430*/  LDC.64 R4, c[0x0][0x250] ;  /* 0x00009400ff047b82 */ /* 0x000e620000000a00 */
[----:B------:R-:W-:Y:S01]  /*0440*/  SEL R2, R2, RZ, !P2 ;  /* 0x000000ff02027207 */ /* 0x000fe20005000000 */
[----:B------:R-:W-:Y:S01]  /*0450*/  @!P3 FMUL R16, R16, 16777216 ;  /* 0x4b8000001010b820 */ /* 0x000fe20000400000 */
[----:B------:R-:W-:Y:S01]  /*0460*/  SEL R3, R3, RZ, !P2 ;  /* 0x000000ff03037207 */ /* 0x000fe20005000000 */
[----:B------:R-:W-:Y:S01]  /*0470*/  @P2 FADD R2, R15, R6 ;  /* 0x000000060f022221 */ /* 0x000fe20000000000 */
[----:B------:R-:W-:Y:S01]  /*0480*/  @P2 FADD R3, R19, R10 ;  /* 0x0000000a13032221 */ /* 0x000fe20000000000 */
[----:B0-----:R-:W-:-:S02]  /*0490*/  FMUL R13, R13, R16 ;  /* 0x000000100d0d7220 */ /* 0x001fc40000400000 */
[C---:B------:R-:W-:Y:S01]  /*04a0*/  FADD R6, -R14.reuse, R2 ;  /* 0x000000020e067221 */ /* 0x040fe20000000100 */
[----:B------:R-:W-:-:S03]  /*04b0*/  FADD R14, -R14, R3 ;  /* 0x000000030e0e7221 */ /* 0x000fc60000000100 */
[-C--:B------:R-:W-:Y:S01]  /*04c0*/  FMUL R6, R6, R13.reuse ;  /* 0x0000000d06067220 */ /* 0x080fe20000400000 */
[----:B------:R-:W-:-:S03]  /*04d0*/  FMUL R13, R14, R13 ;  /* 0x0000000d0e0d7220 */ /* 0x000fc60000400000 */
[C-C-:B--2---:R-:W-:Y:S01]  /*04e0*/  FFMA R6, R11.reuse, R6, R12.reuse ;  /* 0x000000060b067223 */ /* 0x144fe2000000000c */
[----:B------:R-:W-:-:S04]  /*04f0*/  FFMA R13, R11, R13, R12 ;  /* 0x0000000d0b0d7223 */ /* 0x000fc8000000000c */
[----:B------:R-:W-:Y:S02]  /*0500*/  FSETP.GEU.AND P0, PT, R6, RZ, PT ;  /* 0x000000ff0600720b */ /* 0x000fe40003f0e000 */
[C---:B------:R-:W-:Y:S01]  /*0510*/  FSETP.GEU.AND P1, PT, R13.reuse, RZ, PT ;  /* 0x000000ff0d00720b */ /* 0x040fe20003f2e000 */
[----:B-1----:R-:W-:Y:S01]  /*0520*/  IMAD.WIDE R4, R0, 0x4, R4 ;  /* 0x0000000400047825 */ /* 0x002fe200078e0204 */
[----:B------:R-:W-:Y:S02]  /*0530*/  FSEL R6, R6, RZ, P0 ;  /* 0x000000ff06067208 */ /* 0x000fe40000000000 */
[----:B------:R-:W-:Y:S01]  /*0540*/  FSEL R7, R13, RZ, P1 ;  /* 0x000000ff0d077208 */ /* 0x000fe20000800000 */
[----:B------:R-:W-:Y:S04]  /*0550*/  STG.E.64 desc[UR4][R8.64], R2 ;  /* 0x0000000208007986 */ /* 0x000fe8000c101b04 */
[----:B------:R-:W-:Y:S01]  /*0560*/  STG.E.64 desc[UR4][R4.64], R6 ;  /* 0x0000000604007986 */ /* 0x000fe2000c101b04 */
[----:B------:R-:W-:Y:S05]  /*0570*/  EXIT ;  /* 0x000000000000794d */ /* 0x000fea0003800000 */
.L_x_0:
[----:B------:R-:W-:-:S00]  /*0580*/  BRA `(.L_x_0) ;  /* 0xfffffffc00fc7947 */ /* 0x000fc0000383ffff */
[----:B------:R-:W-:-:S00]  /*0590*/  NOP ;  /* 0x0000000000007918 */ /* 0x000fc00000000000 */
        /* <DEDUP_REMOVED lines=14> */
.L_x_1:


//--------------------- .nv.global.init           --------------------------
	.section	.nv.global.init,"aw",@progbits
.nv.global.init:
	.type		_$_str,@object
	.size		_$_str,(_$_str_$_2 - _$_str)
_$_str:
        /*0000*/ 	.byte	0x5f, 0x5f, 0x43, 0x55, 0x44, 0x41, 0x5f, 0x46, 0x54, 0x5a, 0x00
	.type		_$_str_$_2,@object
	.size		_$_str_$_2,(.L_1 - _$_str_$_2)
_$_str_$_2:
        /*000b*/ 	.byte	0x5f, 0x5f, 0x43, 0x55, 0x44, 0x41, 0x5f, 0x50, 0x52, 0x45, 0x43, 0x5f, 0x53, 0x51, 0x52, 0x54
        /*001b*/ 	.byte	0x00
.L_1:


//--------------------- .nv.constant0.triton_poi_fused__native_batch_norm_legit_no_training_cat_relu_1 --------------------------
	.section	.nv.constant0.triton_poi_fused__native_batch_norm_legit_no_training_cat_relu_1,"a",@progbits
	.sectionflags	@""
	.align	4
.nv.constant0.triton_poi_fused__native_batch_norm_legit_no_training_cat_relu_1:
	.zero		604
